//
// Generated by NVIDIA NVVM Compiler
//
// Compiler Build ID: CL-36424714
// Cuda compilation tools, release 13.0, V13.0.88
// Based on NVVM 20.0.0
//

.version 9.0
.target sm_100
.address_size 64

	// .globl	_Z8mulScalePKfS0_Pffi

.visible .entry _Z8mulScalePKfS0_Pffi(
	.param .u64 .ptr .align 1 _Z8mulScalePKfS0_Pffi_param_0,
	.param .u64 .ptr .align 1 _Z8mulScalePKfS0_Pffi_param_1,
	.param .u64 .ptr .align 1 _Z8mulScalePKfS0_Pffi_param_2,
	.param .f32 _Z8mulScalePKfS0_Pffi_param_3,
	.param .u32 _Z8mulScalePKfS0_Pffi_param_4
)
{
	.reg .pred 	%p<2>;
	.reg .b32 	%r<6>;
	.reg .b32 	%f<6>;
	.reg .b64 	%rd<11>;

	ld.param.u64 	%rd1, [_Z8mulScalePKfS0_Pffi_param_0];
	ld.param.u64 	%rd2, [_Z8mulScalePKfS0_Pffi_param_1];
	ld.param.u64 	%rd3, [_Z8mulScalePKfS0_Pffi_param_2];
	ld.param.f32 	%f1, [_Z8mulScalePKfS0_Pffi_param_3];
	ld.param.u32 	%r2, [_Z8mulScalePKfS0_Pffi_param_4];
	mov.u32 	%r3, %ctaid.x;
	mov.u32 	%r4, %ntid.x;
	mov.u32 	%r5, %tid.x;
	mad.lo.s32 	%r1, %r3, %r4, %r5;
	setp.ge.s32 	%p1, %r1, %r2;
	@%p1 bra 	$L__BB0_2;
	cvta.to.global.u64 	%rd4, %rd1;
	cvta.to.global.u64 	%rd5, %rd2;
	cvta.to.global.u64 	%rd6, %rd3;
	mul.wide.s32 	%rd7, %r1, 4;
	add.s64 	%rd8, %rd4, %rd7;
	ld.global.f32 	%f2, [%rd8];
	mul.f32 	%f3, %f1, %f2;
	add.s64 	%rd9, %rd5, %rd7;
	ld.global.f32 	%f4, [%rd9];
	mul.f32 	%f5, %f3, %f4;
	add.s64 	%rd10, %rd6, %rd7;
	st.global.f32 	[%rd10], %f5;
$L__BB0_2:
	ret;

}


// ===== COMPILED SASS (sm_100) =====

	.target	sm_100

	.elftype	@"ET_EXEC"


//--------------------- .note.nv.tkinfo           --------------------------
	.section	.note.nv.tkinfo,"",@"SHT_NOTE"
	.sectionflags	@"SHF_NOTE_NV_TKINFO"
	.tkinfo
        /*0018*/ 	.word	0x00000002
        /*0030*/ 	.string	""
        /*0030*/ 	.string	"ptxas"
        /*0030*/ 	.string	"Cuda compilation tools, release 13.0, V13.0.88"
        /*0030*/ 	.string	"Build cuda_13.0.r13.0/compiler.36424714_0"
        /*0030*/ 	.string	"-arch sm_100 -m 64 "



//--------------------- .note.nv.cuinfo           --------------------------
	.section	.note.nv.cuinfo,"",@"SHT_NOTE"
	.sectionflags	@"SHF_NOTE_NV_CUINFO"
        /*0018*/ 	.short	0x0002
        /*001a*/ 	.short	0x0064
        /*001c*/ 	.short	0x0082
	.zero		2


//--------------------- .nv.info                  --------------------------
	.section	.nv.info,"",@"SHT_CUDA_INFO"
	.align	4


	//----- nvinfo : EIATTR_REGCOUNT
	.align		4
        /*0000*/ 	.byte	0x04, 0x2f
        /*0002*/ 	.short	(.L_1 - .L_0)
	.align		4
.L_0:
        /*0004*/ 	.word	index@(_Z8mulScalePKfS0_Pffi)
        /*0008*/ 	.word	0x0000000c


	//----- nvinfo : EIATTR_FRAME_SIZE
	.align		4
.L_1:
        /*000c*/ 	.byte	0x04, 0x11
        /*000e*/ 	.short	(.L_3 - .L_2)
	.align		4
.L_2:
        /*0010*/ 	.word	index@(_Z8mulScalePKfS0_Pffi)
        /*0014*/ 	.word	0x00000000


	//----- nvinfo : EIATTR_MIN_STACK_SIZE
	.align		4
.L_3:
        /*0018*/ 	.byte	0x04, 0x12
        /*001a*/ 	.short	(.L_5 - .L_4)
	.align		4
.L_4:
        /*001c*/ 	.word	index@(_Z8mulScalePKfS0_Pffi)
        /*0020*/ 	.word	0x00000000
.L_5:


//--------------------- .nv.compat                --------------------------
	.section	.nv.compat,"",@"SHT_CUDA_COMPAT_INFO"
	.align	4
        /*0000*/ 	.byte	0x02, 0x09, 0x00, 0x00, 0x02, 0x02, 0x01, 0x00, 0x02, 0x05, 0x05, 0x00, 0x03, 0x07, 0x01, 0x01
        /*0010*/ 	.byte	0x02, 0x03, 0x00, 0x00, 0x02, 0x06, 0x01, 0x00, 0x04, 0x0b, 0x08, 0x00, 0x09, 0x00, 0x00, 0x00
        /*0020*/ 	.byte	0x00, 0x00, 0x00, 0x00


//--------------------- .nv.info._Z8mulScalePKfS0_Pffi --------------------------
	.section	.nv.info._Z8mulScalePKfS0_Pffi,"",@"SHT_CUDA_INFO"
	.sectionflags	@""
	.align	4


	//----- nvinfo : EIATTR_CUDA_API_VERSION
	.align		4
        /*0000*/ 	.byte	0x04, 0x37
        /*0002*/ 	.short	(.L_7 - .L_6)
.L_6:
        /*0004*/ 	.word	0x00000082


	//----- nvinfo : EIATTR_KPARAM_INFO
	.align		4
.L_7:
        /*0008*/ 	.byte	0x04, 0x17
        /*000a*/ 	.short	(.L_9 - .L_8)
.L_8:
        /*000c*/ 	.word	0x00000000
        /*0010*/ 	.short	0x0004
        /*0012*/ 	.short	0x001c
        /*0014*/ 	.byte	0x00, 0xf0, 0x11, 0x00


	//----- nvinfo : EIATTR_KPARAM_INFO
	.align		4
.L_9:
        /*0018*/ 	.byte	0x04, 0x17
        /*001a*/ 	.short	(.L_11 - .L_10)
.L_10:
        /*001c*/ 	.word	0x00000000
        /*0020*/ 	.short	0x0003
        /*0022*/ 	.short	0x0018
        /*0024*/ 	.byte	0x00, 0xf0, 0x11, 0x00


	//----- nvinfo : EIATTR_KPARAM_INFO
	.align		4
.L_11:
        /*0028*/ 	.byte	0x04, 0x17
        /*002a*/ 	.short	(.L_13 - .L_12)
.L_12:
        /*002c*/ 	.word	0x00000000
        /*0030*/ 	.short	0x0002
        /*0032*/ 	.short	0x0010
        /*0034*/ 	.byte	0x00, 0xf5, 0x21, 0x00


	//----- nvinfo : EIATTR_KPARAM_INFO
	.align		4
.L_13:
        /*0038*/ 	.byte	0x04, 0x17
        /*003a*/ 	.short	(.L_15 - .L_14)
.L_14:
        /*003c*/ 	.word	0x00000000
        /*0040*/ 	.short	0x0001
        /*0042*/ 	.short	0x0008
        /*0044*/ 	.byte	0x00, 0xf5, 0x21, 0x00


	//----- nvinfo : EIATTR_KPARAM_INFO
	.align		4
.L_15:
        /*0048*/ 	.byte	0x04, 0x17
        /*004a*/ 	.short	(.L_17 - .L_16)
.L_16:
        /*004c*/ 	.word	0x00000000
        /*0050*/ 	.short	0x0000
        /*0052*/ 	.short	0x0000
        /*0054*/ 	.byte	0x00, 0xf5, 0x21, 0x00


	//----- nvinfo : EIATTR_SPARSE_MMA_MASK
	.align		4
.L_17:
        /*0058*/ 	.byte	0x03, 0x50
        /*005a*/ 	.short	0x0000


	//----- nvinfo : EIATTR_MAXREG_COUNT
	.align		4
        /*005c*/ 	.byte	0x03, 0x1b
        /*005e*/ 	.short	0x00ff


	//----- nvinfo : EIATTR_MERCURY_ISA_VERSION
	.align		4
        /*0060*/ 	.byte	0x03, 0x5f
        /*0062*/ 	.short	0x0101


	//----- nvinfo : EIATTR_VRC_CTA_INIT_COUNT
	.align		4
        /*0064*/ 	.byte	0x02, 0x4a
	.zero		1
	.zero		1


	//----- nvinfo : EIATTR_EXIT_INSTR_OFFSETS
	.align		4
        /*0068*/ 	.byte	0x04, 0x1c
        /*006a*/ 	.short	(.L_19 - .L_18)


	//   ....[0]....
.L_18:
        /*006c*/ 	.word	0x00000070


	//   ....[1]....
        /*0070*/ 	.word	0x00000150


	//----- nvinfo : EIATTR_CBANK_PARAM_SIZE
	.align		4
.L_19:
        /*0074*/ 	.byte	0x03, 0x19
        /*0076*/ 	.short	0x0020


	//----- nvinfo : EIATTR_PARAM_CBANK
	.align		4
        /*0078*/ 	.byte	0x04, 0x0a
        /*007a*/ 	.short	(.L_21 - .L_20)
	.align		4
.L_20:
        /*007c*/ 	.word	index@(.nv.constant0._Z8mulScalePKfS0_Pffi)
        /*0080*/ 	.short	0x0380
        /*0082*/ 	.short	0x0020


	//----- nvinfo : EIATTR_SW_WAR
	.align		4
.L_21:
        /*0084*/ 	.byte	0x04, 0x36
        /*0086*/ 	.short	(.L_23 - .L_22)
.L_22:
        /*0088*/ 	.word	0x00000008
.L_23:


//--------------------- .nv.callgraph             --------------------------
	.section	.nv.callgraph,"",@"SHT_CUDA_CALLGRAPH"
	.align	4
	.sectionentsize	8
	.align		4
        /*0000*/ 	.word	0x00000000
	.align		4
        /*0004*/ 	.word	0xffffffff
	.align		4
        /*0008*/ 	.word	0x00000000
	.align		4
        /*000c*/ 	.word	0xfffffffe
	.align		4
        /*0010*/ 	.word	0x00000000
	.align		4
        /*0014*/ 	.word	0xfffffffd
	.align		4
        /*0018*/ 	.word	0x00000000
	.align		4
        /*001c*/ 	.word	0xfffffffc


//--------------------- .text._Z8mulScalePKfS0_Pffi --------------------------
	.section	.text._Z8mulScalePKfS0_Pffi,"ax",@progbits
	.align	128
        .global         _Z8mulScalePKfS0_Pffi
        .type           _Z8mulScalePKfS0_Pffi,@function
        .size           _Z8mulScalePKfS0_Pffi,(.L_x_1 - _Z8mulScalePKfS0_Pffi)
        .other          _Z8mulScalePKfS0_Pffi,@"STO_CUDA_ENTRY STV_DEFAULT"
_Z8mulScalePKfS0_Pffi:
.text._Z8mulScalePKfS0_Pffi:
[----:B------:R-:W-:Y:S01]  /*0000*/  LDC R1, c[0x0][0x37c] ;  /* 0x0000df00ff017b82 */ /* 0x000fe20000000800 */
[----:B------:R-:W0:Y:S07]  /*0010*/  S2R R0, SR_TID.X ;  /* 0x0000000000007919 */ /* 0x000e2e0000002100 */
[----:B------:R-:W0:Y:S01]  /*0020*/  S2UR UR4, SR_CTAID.X ;  /* 0x00000000000479c3 */ /* 0x000e220000002500 */
[----:B------:R-:W1:Y:S07]  /*0030*/  LDCU UR5, c[0x0][0x39c] ;  /* 0x00007380ff0577ac */ /* 0x000e6e0008000800 */
[----:B------:R-:W0:Y:S02]  /*0040*/  LDC R9, c[0x0][0x360] ;  /* 0x0000d800ff097b82 */ /* 0x000e240000000800 */
[----:B0-----:R-:W-:-:S05]  /*0050*/  IMAD R9, R9, UR4, R0 ;  /* 0x0000000409097c24 */ /* 0x001fca000f8e0200 */
[----:B-1----:R-:W-:-:S13]  /*0060*/  ISETP.GE.AND P0, PT, R9, UR5, PT ;  /* 0x0000000509007c0c */ /* 0x002fda000bf06270 */
[----:B------:R-:W-:Y:S05]  /*0070*/  @P0 EXIT ;  /* 0x000000000000094d */ /* 0x000fea0003800000 */
[----:B------:R-:W0:Y:S01]  /*0080*/  LDC.64 R2, c[0x0][0x380] ;  /* 0x0000e000ff027b82 */ /* 0x000e220000000a00 */
[----:B------:R-:W1:Y:S01]  /*0090*/  LDCU.64 UR4, c[0x0][0x358] ;  /* 0x00006b00ff0477ac */ /* 0x000e620008000a00 */
[----:B------:R-:W2:Y:S06]  /*00a0*/  LDCU UR6, c[0x0][0x398] ;  /* 0x00007300ff0677ac */ /* 0x000eac0008000800 */
[----:B------:R-:W3:Y:S08]  /*00b0*/  LDC.64 R4, c[0x0][0x388] ;  /* 0x0000e200ff047b82 */ /* 0x000ef00000000a00 */
[----:B------:R-:W4:Y:S01]  /*00c0*/  LDC.64 R6, c[0x0][0x390] ;  /* 0x0000e400ff067b82 */ /* 0x000f220000000a00 */
[----:B0-----:R-:W-:-:S06]  /*00d0*/  IMAD.WIDE R2, R9, 0x4, R2 ;  /* 0x0000000409027825 */ /* 0x001fcc00078e0202 */
[----:B-1----:R-:W2:Y:S01]  /*00e0*/  LDG.E R2, desc[UR4][R2.64] ;  /* 0x0000000402027981 */ /* 0x002ea2000c1e1900 */
[----:B---3--:R-:W-:-:S06]  /*00f0*/  IMAD.WIDE R4, R9, 0x4, R4 ;  /* 0x0000000409047825 */ /* 0x008fcc00078e0204 */
[----:B------:R-:W3:Y:S01]  /*0100*/  LDG.E R5, desc[UR4][R4.64] ;  /* 0x0000000404057981 */ /* 0x000ee2000c1e1900 */
[----:B----4-:R-:W-:-:S04]  /*0110*/  IMAD.WIDE R6, R9, 0x4, R6 ;  /* 0x0000000409067825 */ /* 0x010fc800078e0206 */
[----:B--2---:R-:W-:-:S04]  /*0120*/  FMUL R0, R2, UR6 ;  /* 0x0000000602007c20 */ /* 0x004fc80008400000 */
[----:B---3--:R-:W-:-:S05]  /*0130*/  FMUL R9, R0, R5 ;  /* 0x0000000500097220 */ /* 0x008fca0000400000 */
[----:B------:R-:W-:Y:S01]  /*0140*/  STG.E desc[UR4][R6.64], R9 ;  /* 0x0000000906007986 */ /* 0x000fe2000c101904 */
[----:B------:R-:W-:Y:S05]  /*0150*/  EXIT ;  /* 0x000000000000794d */ /* 0x000fea0003800000 */
.L_x_0:
[----:B------:R-:W-:-:S00]  /*0160*/  BRA `(.L_x_0) ;  /* 0xfffffffc00fc7947 */ /* 0x000fc0000383ffff */
[----:B------:R-:W-:-:S00]  /*0170*/  NOP ;  /* 0x0000000000007918 */ /* 0x000fc00000000000 */
        /* <DEDUP_REMOVED lines=8> */
.L_x_1:


//--------------------- .nv.shared.reserved.0     --------------------------
	.section	.nv.shared.reserved.0,"aw",@nobits
	.weak		__nv_reservedSMEM_offset_0_alias
	.size		__nv_reservedSMEM_offset_0_alias, 0, 64
	.other		__nv_reservedSMEM_offset_0_alias,@"STO_CUDA_RESERVED_SHARED STV_DEFAULT"
__nv_reservedSMEM_offset_0_alias:
	.zero		0
	.zero		64


//--------------------- .nv.constant0._Z8mulScalePKfS0_Pffi --------------------------
	.section	.nv.constant0._Z8mulScalePKfS0_Pffi,"a",@progbits
	.sectionflags	@""
	.align	4
.nv.constant0._Z8mulScalePKfS0_Pffi:
	.zero		928


//--------------------- SYMBOLS --------------------------

	.type		.nv.reservedSmem.offset0,@object
	.size		.nv.reservedSmem.offset0,0x4
